//
// Generated by NVIDIA NVVM Compiler
//
// Compiler Build ID: CL-36424714
// Cuda compilation tools, release 13.0, V13.0.88
// Based on NVVM 20.0.0
//

.version 9.0
.target sm_100
.address_size 64

	// .globl	_Z16matrixMul_kernelPfS_S_i

.visible .entry _Z16matrixMul_kernelPfS_S_i(
	.param .u64 .ptr .align 1 _Z16matrixMul_kernelPfS_S_i_param_0,
	.param .u64 .ptr .align 1 _Z16matrixMul_kernelPfS_S_i_param_1,
	.param .u64 .ptr .align 1 _Z16matrixMul_kernelPfS_S_i_param_2,
	.param .u32 _Z16matrixMul_kernelPfS_S_i_param_3
)
{
	.reg .pred 	%p<10>;
	.reg .b32 	%r<42>;
	.reg .b32 	%f<67>;
	.reg .b64 	%rd<67>;

	ld.param.u64 	%rd14, [_Z16matrixMul_kernelPfS_S_i_param_0];
	ld.param.u64 	%rd15, [_Z16matrixMul_kernelPfS_S_i_param_1];
	ld.param.u32 	%r19, [_Z16matrixMul_kernelPfS_S_i_param_3];
	cvta.to.global.u64 	%rd1, %rd15;
	cvta.to.global.u64 	%rd2, %rd14;
	mov.u32 	%r20, %ctaid.x;
	mov.u32 	%r21, %ntid.x;
	mov.u32 	%r22, %tid.x;
	mad.lo.s32 	%r1, %r20, %r21, %r22;
	mov.u32 	%r23, %ctaid.y;
	mov.u32 	%r24, %ntid.y;
	mov.u32 	%r25, %tid.y;
	mad.lo.s32 	%r26, %r23, %r24, %r25;
	max.s32 	%r27, %r1, %r26;
	setp.ge.s32 	%p1, %r27, %r19;
	@%p1 bra 	$L__BB0_13;
	mul.lo.s32 	%r3, %r19, %r26;
	and.b32  	%r4, %r19, 7;
	setp.lt.u32 	%p2, %r19, 8;
	mov.f32 	%f66, 0f00000000;
	mov.b32 	%r40, 0;
	@%p2 bra 	$L__BB0_4;
	and.b32  	%r40, %r19, 2147483640;
	neg.s32 	%r38, %r40;
	mul.wide.s32 	%rd16, %r19, 4;
	add.s64 	%rd3, %rd1, %rd16;
	shl.b32 	%r7, %r19, 3;
	mul.wide.s32 	%rd17, %r19, 8;
	add.s64 	%rd4, %rd1, %rd17;
	mul.wide.s32 	%rd18, %r19, 12;
	add.s64 	%rd5, %rd1, %rd18;
	mul.wide.s32 	%rd19, %r19, 16;
	add.s64 	%rd6, %rd1, %rd19;
	mul.wide.s32 	%rd20, %r19, 20;
	add.s64 	%rd7, %rd1, %rd20;
	mul.wide.s32 	%rd21, %r19, 24;
	add.s64 	%rd8, %rd1, %rd21;
	mul.wide.s32 	%rd22, %r19, 28;
	add.s64 	%rd9, %rd1, %rd22;
	mul.wide.u32 	%rd23, %r3, 4;
	add.s64 	%rd24, %rd23, %rd2;
	add.s64 	%rd66, %rd24, 16;
	mov.f32 	%f66, 0f00000000;
	mov.u32 	%r37, %r1;
$L__BB0_3:
	.pragma "nounroll";
	mul.wide.s32 	%rd25, %r37, 4;
	add.s64 	%rd26, %rd3, %rd25;
	add.s64 	%rd27, %rd4, %rd25;
	add.s64 	%rd28, %rd5, %rd25;
	add.s64 	%rd29, %rd6, %rd25;
	add.s64 	%rd30, %rd7, %rd25;
	add.s64 	%rd31, %rd8, %rd25;
	add.s64 	%rd32, %rd9, %rd25;
	add.s64 	%rd33, %rd1, %rd25;
	ld.global.f32 	%f16, [%rd66+-16];
	ld.global.f32 	%f17, [%rd33];
	fma.rn.f32 	%f18, %f16, %f17, %f66;
	ld.global.f32 	%f19, [%rd66+-12];
	ld.global.f32 	%f20, [%rd26];
	fma.rn.f32 	%f21, %f19, %f20, %f18;
	ld.global.f32 	%f22, [%rd66+-8];
	ld.global.f32 	%f23, [%rd27];
	fma.rn.f32 	%f24, %f22, %f23, %f21;
	ld.global.f32 	%f25, [%rd66+-4];
	ld.global.f32 	%f26, [%rd28];
	fma.rn.f32 	%f27, %f25, %f26, %f24;
	ld.global.f32 	%f28, [%rd66];
	ld.global.f32 	%f29, [%rd29];
	fma.rn.f32 	%f30, %f28, %f29, %f27;
	ld.global.f32 	%f31, [%rd66+4];
	ld.global.f32 	%f32, [%rd30];
	fma.rn.f32 	%f33, %f31, %f32, %f30;
	ld.global.f32 	%f34, [%rd66+8];
	ld.global.f32 	%f35, [%rd31];
	fma.rn.f32 	%f36, %f34, %f35, %f33;
	ld.global.f32 	%f37, [%rd66+12];
	ld.global.f32 	%f38, [%rd32];
	fma.rn.f32 	%f66, %f37, %f38, %f36;
	add.s32 	%r38, %r38, 8;
	add.s32 	%r37, %r37, %r7;
	add.s64 	%rd66, %rd66, 32;
	setp.ne.s32 	%p3, %r38, 0;
	@%p3 bra 	$L__BB0_3;
$L__BB0_4:
	setp.eq.s32 	%p4, %r4, 0;
	@%p4 bra 	$L__BB0_12;
	and.b32  	%r13, %r19, 3;
	setp.lt.u32 	%p5, %r4, 4;
	@%p5 bra 	$L__BB0_7;
	add.s32 	%r29, %r40, %r3;
	mul.wide.u32 	%rd34, %r29, 4;
	add.s64 	%rd35, %rd2, %rd34;
	ld.global.f32 	%f40, [%rd35];
	mad.lo.s32 	%r30, %r40, %r19, %r1;
	mul.wide.s32 	%rd36, %r30, 4;
	add.s64 	%rd37, %rd1, %rd36;
	ld.global.f32 	%f41, [%rd37];
	fma.rn.f32 	%f42, %f40, %f41, %f66;
	cvt.u64.u32 	%rd38, %r3;
	cvt.u64.u32 	%rd39, %r40;
	add.s64 	%rd40, %rd39, %rd38;
	shl.b64 	%rd41, %rd40, 2;
	add.s64 	%rd42, %rd2, %rd41;
	ld.global.f32 	%f43, [%rd42+4];
	mul.wide.s32 	%rd43, %r19, 4;
	add.s64 	%rd44, %rd37, %rd43;
	ld.global.f32 	%f44, [%rd44];
	fma.rn.f32 	%f45, %f43, %f44, %f42;
	ld.global.f32 	%f46, [%rd42+8];
	add.s64 	%rd45, %rd44, %rd43;
	ld.global.f32 	%f47, [%rd45];
	fma.rn.f32 	%f48, %f46, %f47, %f45;
	ld.global.f32 	%f49, [%rd42+12];
	add.s64 	%rd46, %rd45, %rd43;
	ld.global.f32 	%f50, [%rd46];
	fma.rn.f32 	%f66, %f49, %f50, %f48;
	add.s32 	%r40, %r40, 4;
$L__BB0_7:
	setp.eq.s32 	%p6, %r13, 0;
	@%p6 bra 	$L__BB0_12;
	setp.eq.s32 	%p7, %r13, 1;
	@%p7 bra 	$L__BB0_10;
	add.s32 	%r31, %r40, %r3;
	mul.wide.u32 	%rd47, %r31, 4;
	add.s64 	%rd48, %rd2, %rd47;
	ld.global.f32 	%f52, [%rd48];
	mad.lo.s32 	%r32, %r40, %r19, %r1;
	mul.wide.s32 	%rd49, %r32, 4;
	add.s64 	%rd50, %rd1, %rd49;
	ld.global.f32 	%f53, [%rd50];
	fma.rn.f32 	%f54, %f52, %f53, %f66;
	cvt.u64.u32 	%rd51, %r3;
	cvt.u64.u32 	%rd52, %r40;
	add.s64 	%rd53, %rd52, %rd51;
	shl.b64 	%rd54, %rd53, 2;
	add.s64 	%rd55, %rd2, %rd54;
	ld.global.f32 	%f55, [%rd55+4];
	mul.wide.s32 	%rd56, %r19, 4;
	add.s64 	%rd57, %rd50, %rd56;
	ld.global.f32 	%f56, [%rd57];
	fma.rn.f32 	%f66, %f55, %f56, %f54;
	add.s32 	%r40, %r40, 2;
$L__BB0_10:
	and.b32  	%r33, %r19, 1;
	setp.eq.b32 	%p8, %r33, 1;
	not.pred 	%p9, %p8;
	@%p9 bra 	$L__BB0_12;
	add.s32 	%r34, %r40, %r3;
	mul.wide.u32 	%rd58, %r34, 4;
	add.s64 	%rd59, %rd2, %rd58;
	ld.global.f32 	%f57, [%rd59];
	mad.lo.s32 	%r35, %r40, %r19, %r1;
	mul.wide.s32 	%rd60, %r35, 4;
	add.s64 	%rd61, %rd1, %rd60;
	ld.global.f32 	%f58, [%rd61];
	fma.rn.f32 	%f66, %f57, %f58, %f66;
$L__BB0_12:
	ld.param.u64 	%rd65, [_Z16matrixMul_kernelPfS_S_i_param_2];
	add.s32 	%r36, %r3, %r1;
	cvta.to.global.u64 	%rd62, %rd65;
	mul.wide.s32 	%rd63, %r36, 4;
	add.s64 	%rd64, %rd62, %rd63;
	st.global.f32 	[%rd64], %f66;
$L__BB0_13:
	ret;

}


// ===== COMPILED SASS (sm_100) =====

	.target	sm_100

	.elftype	@"ET_EXEC"


//--------------------- .note.nv.tkinfo           --------------------------
	.section	.note.nv.tkinfo,"",@"SHT_NOTE"
	.sectionflags	@"SHF_NOTE_NV_TKINFO"
	.tkinfo
        /*0018*/ 	.word	0x00000002
        /*0030*/ 	.string	""
        /*0030*/ 	.string	"ptxas"
        /*0030*/ 	.string	"Cuda compilation tools, release 13.0, V13.0.88"
        /*0030*/ 	.string	"Build cuda_13.0.r13.0/compiler.36424714_0"
        /*0030*/ 	.string	"-arch sm_100 -m 64 "



//--------------------- .note.nv.cuinfo           --------------------------
	.section	.note.nv.cuinfo,"",@"SHT_NOTE"
	.sectionflags	@"SHF_NOTE_NV_CUINFO"
        /*0018*/ 	.short	0x0002
        /*001a*/ 	.short	0x0064
        /*001c*/ 	.short	0x0082
	.zero		2


//--------------------- .nv.info                  --------------------------
	.section	.nv.info,"",@"SHT_CUDA_INFO"
	.align	4


	//----- nvinfo : EIATTR_REGCOUNT
	.align		4
        /*0000*/ 	.byte	0x04, 0x2f
        /*0002*/ 	.short	(.L_1 - .L_0)
	.align		4
.L_0:
        /*0004*/ 	.word	index@(_Z16matrixMul_kernelPfS_S_i)
        /*0008*/ 	.word	0x0000001e


	//----- nvinfo : EIATTR_FRAME_SIZE
	.align		4
.L_1:
        /*000c*/ 	.byte	0x04, 0x11
        /*000e*/ 	.short	(.L_3 - .L_2)
	.align		4
.L_2:
        /*0010*/ 	.word	index@(_Z16matrixMul_kernelPfS_S_i)
        /*0014*/ 	.word	0x00000000


	//----- nvinfo : EIATTR_MIN_STACK_SIZE
	.align		4
.L_3:
        /*0018*/ 	.byte	0x04, 0x12
        /*001a*/ 	.short	(.L_5 - .L_4)
	.align		4
.L_4:
        /*001c*/ 	.word	index@(_Z16matrixMul_kernelPfS_S_i)
        /*0020*/ 	.word	0x00000000
.L_5:


//--------------------- .nv.compat                --------------------------
	.section	.nv.compat,"",@"SHT_CUDA_COMPAT_INFO"
	.align	4
        /*0000*/ 	.byte	0x02, 0x09, 0x00, 0x00, 0x02, 0x02, 0x01, 0x00, 0x02, 0x05, 0x05, 0x00, 0x03, 0x07, 0x01, 0x01
        /*0010*/ 	.byte	0x02, 0x03, 0x00, 0x00, 0x02, 0x06, 0x01, 0x00, 0x04, 0x0b, 0x08, 0x00, 0x09, 0x00, 0x00, 0x00
        /*0020*/ 	.byte	0x00, 0x00, 0x00, 0x00


//--------------------- .nv.info._Z16matrixMul_kernelPfS_S_i --------------------------
	.section	.nv.info._Z16matrixMul_kernelPfS_S_i,"",@"SHT_CUDA_INFO"
	.sectionflags	@""
	.align	4


	//----- nvinfo : EIATTR_CUDA_API_VERSION
	.align		4
        /*0000*/ 	.byte	0x04, 0x37
        /*0002*/ 	.short	(.L_7 - .L_6)
.L_6:
        /*0004*/ 	.word	0x00000082


	//----- nvinfo : EIATTR_KPARAM_INFO
	.align		4
.L_7:
        /*0008*/ 	.byte	0x04, 0x17
        /*000a*/ 	.short	(.L_9 - .L_8)
.L_8:
        /*000c*/ 	.word	0x00000000
        /*0010*/ 	.short	0x0003
        /*0012*/ 	.short	0x0018
        /*0014*/ 	.byte	0x00, 0xf0, 0x11, 0x00


	//----- nvinfo : EIATTR_KPARAM_INFO
	.align		4
.L_9:
        /*0018*/ 	.byte	0x04, 0x17
        /*001a*/ 	.short	(.L_11 - .L_10)
.L_10:
        /*001c*/ 	.word	0x00000000
        /*0020*/ 	.short	0x0002
        /*0022*/ 	.short	0x0010
        /*0024*/ 	.byte	0x00, 0xf5, 0x21, 0x00


	//----- nvinfo : EIATTR_KPARAM_INFO
	.align		4
.L_11:
        /*0028*/ 	.byte	0x04, 0x17
        /*002a*/ 	.short	(.L_13 - .L_12)
.L_12:
        /*002c*/ 	.word	0x00000000
        /*0030*/ 	.short	0x0001
        /*0032*/ 	.short	0x0008
        /*0034*/ 	.byte	0x00, 0xf5, 0x21, 0x00


	//----- nvinfo : EIATTR_KPARAM_INFO
	.align		4
.L_13:
        /*0038*/ 	.byte	0x04, 0x17
        /*003a*/ 	.short	(.L_15 - .L_14)
.L_14:
        /*003c*/ 	.word	0x00000000
        /*0040*/ 	.short	0x0000
        /*0042*/ 	.short	0x0000
        /*0044*/ 	.byte	0x00, 0xf5, 0x21, 0x00


	//----- nvinfo : EIATTR_SPARSE_MMA_MASK
	.align		4
.L_15:
        /*0048*/ 	.byte	0x03, 0x50
        /*004a*/ 	.short	0x0000


	//----- nvinfo : EIATTR_MAXREG_COUNT
	.align		4
        /*004c*/ 	.byte	0x03, 0x1b
        /*004e*/ 	.short	0x00ff


	//----- nvinfo : EIATTR_MERCURY_ISA_VERSION
	.align		4
        /*0050*/ 	.byte	0x03, 0x5f
        /*0052*/ 	.short	0x0101


	//----- nvinfo : EIATTR_VRC_CTA_INIT_COUNT
	.align		4
        /*0054*/ 	.byte	0x02, 0x4a
	.zero		1
	.zero		1


	//----- nvinfo : EIATTR_EXIT_INSTR_OFFSETS
	.align		4
        /*0058*/ 	.byte	0x04, 0x1c
        /*005a*/ 	.short	(.L_17 - .L_16)


	//   ....[0]....
.L_16:
        /*005c*/ 	.word	0x000000c0


	//   ....[1]....
        /*0060*/ 	.word	0x00000a90


	//----- nvinfo : EIATTR_CBANK_PARAM_SIZE
	.align		4
.L_17:
        /*0064*/ 	.byte	0x03, 0x19
        /*0066*/ 	.short	0x001c


	//----- nvinfo : EIATTR_PARAM_CBANK
	.align		4
        /*0068*/ 	.byte	0x04, 0x0a
        /*006a*/ 	.short	(.L_19 - .L_18)
	.align		4
.L_18:
        /*006c*/ 	.word	index@(.nv.constant0._Z16matrixMul_kernelPfS_S_i)
        /*0070*/ 	.short	0x0380
        /*0072*/ 	.short	0x001c


	//----- nvinfo : EIATTR_SW_WAR
	.align		4
.L_19:
        /*0074*/ 	.byte	0x04, 0x36
        /*0076*/ 	.short	(.L_21 - .L_20)
.L_20:
        /*0078*/ 	.word	0x00000008
.L_21:


//--------------------- .nv.callgraph             --------------------------
	.section	.nv.callgraph,"",@"SHT_CUDA_CALLGRAPH"
	.align	4
	.sectionentsize	8
	.align		4
        /*0000*/ 	.word	0x00000000
	.align		4
        /*0004*/ 	.word	0xffffffff
	.align		4
        /*0008*/ 	.word	0x00000000
	.align		4
        /*000c*/ 	.word	0xfffffffe
	.align		4
        /*0010*/ 	.word	0x00000000
	.align		4
        /*0014*/ 	.word	0xfffffffd
	.align		4
        /*0018*/ 	.word	0x00000000
	.align		4
        /*001c*/ 	.word	0xfffffffc


//--------------------- .text._Z16matrixMul_kernelPfS_S_i --------------------------
	.section	.text._Z16matrixMul_kernelPfS_S_i,"ax",@progbits
	.align	128
        .global         _Z16matrixMul_kernelPfS_S_i
        .type           _Z16matrixMul_kernelPfS_S_i,@function
        .size           _Z16matrixMul_kernelPfS_S_i,(.L_x_5 - _Z16matrixMul_kernelPfS_S_i)
        .other          _Z16matrixMul_kernelPfS_S_i,@"STO_CUDA_ENTRY STV_DEFAULT"
_Z16matrixMul_kernelPfS_S_i:
.text._Z16matrixMul_kernelPfS_S_i:
[----:B------:R-:W-:Y:S01]  /*0000*/  LDC R1, c[0x0][0x37c] ;  /* 0x0000df00ff017b82 */ /* 0x000fe20000000800 */
[----:B------:R-:W0:Y:S07]  /*0010*/  S2R R3, SR_TID.X ;  /* 0x0000000000037919 */ /* 0x000e2e0000002100 */
[----:B------:R-:W0:Y:S01]  /*0020*/  LDC R0, c[0x0][0x360] ;  /* 0x0000d800ff007b82 */ /* 0x000e220000000800 */
[----:B------:R-:W1:Y:S01]  /*0030*/  LDCU UR20, c[0x0][0x398] ;  /* 0x00007300ff1477ac */ /* 0x000e620008000800 */
[----:B------:R-:W2:Y:S06]  /*0040*/  S2R R2, SR_TID.Y ;  /* 0x0000000000027919 */ /* 0x000eac0000002200 */
[----:B------:R-:W0:Y:S08]  /*0050*/  S2UR UR4, SR_CTAID.X ;  /* 0x00000000000479c3 */ /* 0x000e300000002500 */
[----:B------:R-:W2:Y:S08]  /*0060*/  S2UR UR5, SR_CTAID.Y ;  /* 0x00000000000579c3 */ /* 0x000eb00000002600 */
[----:B------:R-:W2:Y:S01]  /*0070*/  LDC R13, c[0x0][0x364] ;  /* 0x0000d900ff0d7b82 */ /* 0x000ea20000000800 */
[----:B0-----:R-:W-:-:S02]  /*0080*/  IMAD R0, R0, UR4, R3 ;  /* 0x0000000400007c24 */ /* 0x001fc4000f8e0203 */
[----:B--2---:R-:W-:-:S05]  /*0090*/  IMAD R13, R13, UR5, R2 ;  /* 0x000000050d0d7c24 */ /* 0x004fca000f8e0202 */
[----:B------:R-:W-:-:S04]  /*00a0*/  VIMNMX R2, PT, PT, R0, R13, !PT ;  /* 0x0000000d00027248 */ /* 0x000fc80007fe0100 */
[----:B-1----:R-:W-:-:S13]  /*00b0*/  ISETP.GE.AND P0, PT, R2, UR20, PT ;  /* 0x0000001402007c0c */ /* 0x002fda000bf06270 */
[----:B------:R-:W-:Y:S05]  /*00c0*/  @P0 EXIT ;  /* 0x000000000000094d */ /* 0x000fea0003800000 */
[----:B------:R-:W-:Y:S01]  /*00d0*/  UISETP.GE.U32.AND UP0, UPT, UR20, 0x8, UPT ;  /* 0x000000081400788c */ /* 0x000fe2000bf06070 */
[----:B------:R-:W-:Y:S02]  /*00e0*/  HFMA2 R12, -RZ, RZ, 0, 0 ;  /* 0x00000000ff0c7431 */ /* 0x000fe400000001ff */
[----:B------:R-:W-:Y:S01]  /*00f0*/  IMAD R13, R13, UR20, RZ ;  /* 0x000000140d0d7c24 */ /* 0x000fe2000f8e02ff */
[----:B------:R-:W-:Y:S01]  /*0100*/  UMOV UR4, URZ ;  /* 0x000000ff00047c82 */ /* 0x000fe20008000000 */
[----:B------:R-:W0:Y:S04]  /*0110*/  LDCU.64 UR18, c[0x0][0x358] ;  /* 0x00006b00ff1277ac */ /* 0x000e280008000a00 */
[----:B------:R-:W-:Y:S05]  /*0120*/  BRA.U !UP0, `(.L_x_0) ;  /* 0x0000000508047547 */ /* 0x000fea000b800000 */
[----:B------:R-:W1:Y:S01]  /*0130*/  LDCU.128 UR24, c[0x0][0x380] ;  /* 0x00007000ff1877ac */ /* 0x000e620008000c00 */
[----:B------:R-:W-:Y:S02]  /*0140*/  MOV R12, RZ ;  /* 0x000000ff000c7202 */ /* 0x000fe40000000f00 */
[----:B------:R-:W-:Y:S01]  /*0150*/  MOV R14, R0 ;  /* 0x00000000000e7202 */ /* 0x000fe20000000f00 */
[----:B------:R-:W-:-:S04]  /*0160*/  ULOP3.LUT UR4, UR20, 0x7ffffff8, URZ, 0xc0, !UPT ;  /* 0x7ffffff814047892 */ /* 0x000fc8000f8ec0ff */
[----:B------:R-:W-:Y:S01]  /*0170*/  UIADD3 UR5, UPT, UPT, -UR4, URZ, URZ ;  /* 0x000000ff04057290 */ /* 0x000fe2000fffe1ff */
[----:B-1----:R-:W-:Y:S01]  /*0180*/  MOV R2, UR24 ;  /* 0x0000001800027c02 */ /* 0x002fe20008000f00 */
[----:B------:R-:W-:Y:S01]  /*0190*/  UIMAD.WIDE UR6, UR20, 0x8, UR26 ;  /* 0x00000008140678a5 */ /* 0x000fe2000f8e021a */
[----:B------:R-:W-:Y:S01]  /*01a0*/  MOV R3, UR25 ;  /* 0x0000001900037c02 */ /* 0x000fe20008000f00 */
[----:B------:R-:W-:Y:S02]  /*01b0*/  UIMAD.WIDE UR8, UR20, 0xc, UR26 ;  /* 0x0000000c140878a5 */ /* 0x000fe4000f8e021a */
[----:B------:R-:W-:Y:S01]  /*01c0*/  UIMAD.WIDE UR10, UR20, 0x10, UR26 ;  /* 0x00000010140a78a5 */ /* 0x000fe2000f8e021a */
[----:B------:R-:W-:Y:S01]  /*01d0*/  IMAD.WIDE.U32 R2, R13, 0x4, R2 ;  /* 0x000000040d027825 */ /* 0x000fe200078e0002 */
[----:B------:R-:W-:Y:S02]  /*01e0*/  UIMAD.WIDE UR12, UR20, 0x14, UR26 ;  /* 0x00000014140c78a5 */ /* 0x000fe4000f8e021a */
[----:B------:R-:W-:Y:S01]  /*01f0*/  UIMAD.WIDE UR14, UR20, 0x18, UR26 ;  /* 0x00000018140e78a5 */ /* 0x000fe2000f8e021a */
[----:B------:R-:W-:Y:S01]  /*0200*/  IADD3 R2, P0, PT, R2, 0x10, RZ ;  /* 0x0000001002027810 */ /* 0x000fe20007f1e0ff */
[----:B------:R-:W-:-:S03]  /*0210*/  UIMAD.WIDE UR16, UR20, 0x1c, UR26 ;  /* 0x0000001c141078a5 */ /* 0x000fc6000f8e021a */
[----:B------:R-:W-:-:S09]  /*0220*/  IADD3.X R3, PT, PT, RZ, R3, RZ, P0, !PT ;  /* 0x00000003ff037210 */ /* 0x000fd200007fe4ff */
.L_x_1:
[----:B------:R-:W-:Y:S01]  /*0230*/  UIMAD.WIDE UR22, UR20, 0x4, UR26 ;  /* 0x00000004141678a5 */ /* 0x000fe2000f8e021a */
[----:B------:R-:W-:Y:S02]  /*0240*/  IMAD.MOV.U32 R23, RZ, RZ, 0x4 ;  /* 0x00000004ff177424 */ /* 0x000fe400078e00ff */
[----:B------:R-:W-:Y:S01]  /*0250*/  HFMA2 R11, -RZ, RZ, 0, 2.384185791015625e-07 ;  /* 0x00000004ff0b7431 */ /* 0x000fe200000001ff */
[----:B------:R-:W-:Y:S01]  /*0260*/  MOV R25, 0x4 ;  /* 0x0000000400197802 */ /* 0x000fe20000000f00 */
[----:B0-----:R-:W2:Y:S01]  /*0270*/  LDG.E R21, desc[UR18][R2.64+-0x10] ;  /* 0xfffff01202157981 */ /* 0x001ea2000c1e1900 */
[C---:B------:R-:W-:Y:S01]  /*0280*/  IMAD.WIDE R22, R14.reuse, R23, UR26 ;  /* 0x0000001a0e167e25 */ /* 0x040fe2000f8e0217 */
[----:B------:R-:W-:Y:S02]  /*0290*/  MOV R8, UR22 ;  /* 0x0000001600087c02 */ /* 0x000fe40008000f00 */
[----:B------:R-:W-:Y:S01]  /*02a0*/  MOV R9, UR23 ;  /* 0x0000001700097c02 */ /* 0x000fe20008000f00 */
[----:B------:R-:W3:Y:S02]  /*02b0*/  LDG.E R19, desc[UR18][R2.64+-0xc] ;  /* 0xfffff41202137981 */ /* 0x000ee4000c1e1900 */
[----:B------:R-:W-:-:S02]  /*02c0*/  IMAD.WIDE R8, R14, 0x4, R8 ;  /* 0x000000040e087825 */ /* 0x000fc400078e0208 */
[----:B------:R-:W2:Y:S01]  /*02d0*/  LDG.E R22, desc[UR18][R22.64] ;  /* 0x0000001216167981 */ /* 0x000ea2000c1e1900 */
[----:B------:R-:W-:Y:S01]  /*02e0*/  MOV R5, 0x4 ;  /* 0x0000000400057802 */ /* 0x000fe20000000f00 */
[C---:B------:R-:W-:Y:S02]  /*02f0*/  IMAD.WIDE R24, R14.reuse, R25, UR6 ;  /* 0x000000060e187e25 */ /* 0x040fe4000f8e0219 */
[----:B------:R0:W3:Y:S02]  /*0300*/  LDG.E R20, desc[UR18][R8.64] ;  /* 0x0000001208147981 */ /* 0x0000e4000c1e1900 */
[----:B------:R-:W-:Y:S02]  /*0310*/  IMAD.WIDE R10, R14, R11, UR8 ;  /* 0x000000080e0a7e25 */ /* 0x000fe4000f8e020b */
[----:B------:R-:W4:Y:S04]  /*0320*/  LDG.E R18, desc[UR18][R24.64] ;  /* 0x0000001218127981 */ /* 0x000f28000c1e1900 */
[----:B------:R-:W4:Y:S01]  /*0330*/  LDG.E R17, desc[UR18][R2.64+-0x8] ;  /* 0xfffff81202117981 */ /* 0x000f22000c1e1900 */
[----:B0-----:R-:W-:-:S02]  /*0340*/  HFMA2 R9, -RZ, RZ, 0, 2.384185791015625e-07 ;  /* 0x00000004ff097431 */ /* 0x001fc400000001ff */
[----:B------:R-:W-:Y:S01]  /*0350*/  IMAD.MOV.U32 R7, RZ, RZ, 0x4 ;  /* 0x00000004ff077424 */ /* 0x000fe200078e00ff */
[----:B------:R0:W5:Y:S01]  /*0360*/  LDG.E R16, desc[UR18][R10.64] ;  /* 0x000000120a107981 */ /* 0x000162000c1e1900 */
[----:B------:R-:W-:-:S03]  /*0370*/  IMAD.WIDE R4, R14, R5, UR10 ;  /* 0x0000000a0e047e25 */ /* 0x000fc6000f8e0205 */
[----:B------:R-:W5:Y:S01]  /*0380*/  LDG.E R15, desc[UR18][R2.64+-0x4] ;  /* 0xfffffc12020f7981 */ /* 0x000f62000c1e1900 */
[C---:B------:R-:W-:Y:S01]  /*0390*/  IMAD.WIDE R6, R14.reuse, R7, UR12 ;  /* 0x0000000c0e067e25 */ /* 0x040fe2000f8e0207 */
[----:B------:R-:W-:Y:S02]  /*03a0*/  MOV R27, 0x4 ;  /* 0x00000004001b7802 */ /* 0x000fe40000000f00 */
[----:B------:R1:W5:Y:S01]  /*03b0*/  LDG.E R4, desc[UR18][R4.64] ;  /* 0x0000001204047981 */ /* 0x000362000c1e1900 */
[----:B------:R-:W-:-:S03]  /*03c0*/  IMAD.WIDE R8, R14, R9, UR14 ;  /* 0x0000000e0e087e25 */ /* 0x000fc6000f8e0209 */
[----:B------:R-:W5:Y:S01]  /*03d0*/  LDG.E R23, desc[UR18][R2.64] ;  /* 0x0000001202177981 */ /* 0x000f62000c1e1900 */
[----:B0-----:R-:W-:-:S03]  /*03e0*/  IMAD.WIDE R10, R14, R27, UR16 ;  /* 0x000000100e0a7e25 */ /* 0x001fc6000f8e021b */
[----:B------:R-:W5:Y:S04]  /*03f0*/  LDG.E R7, desc[UR18][R6.64] ;  /* 0x0000001206077981 */ /* 0x000f68000c1e1900 */
[----:B------:R-:W5:Y:S04]  /*0400*/  LDG.E R24, desc[UR18][R2.64+0x4] ;  /* 0x0000041202187981 */ /* 0x000f68000c1e1900 */
[----:B------:R-:W5:Y:S04]  /*0410*/  LDG.E R8, desc[UR18][R8.64] ;  /* 0x0000001208087981 */ /* 0x000f68000c1e1900 */
[----:B------:R-:W5:Y:S04]  /*0420*/  LDG.E R25, desc[UR18][R2.64+0x8] ;  /* 0x0000081202197981 */ /* 0x000f68000c1e1900 */
[----:B------:R-:W5:Y:S04]  /*0430*/  LDG.E R10, desc[UR18][R10.64] ;  /* 0x000000120a0a7981 */ /* 0x000f68000c1e1900 */
[----:B------:R0:W5:Y:S01]  /*0440*/  LDG.E R27, desc[UR18][R2.64+0xc] ;  /* 0x00000c12021b7981 */ /* 0x000162000c1e1900 */
[----:B------:R-:W-:-:S04]  /*0450*/  UIADD3 UR5, UPT, UPT, UR5, 0x8, URZ ;  /* 0x0000000805057890 */ /* 0x000fc8000fffe0ff */
[----:B------:R-:W-:Y:S01]  /*0460*/  UISETP.NE.AND UP0, UPT, UR5, URZ, UPT ;  /* 0x000000ff0500728c */ /* 0x000fe2000bf05270 */
[----:B-1----:R-:W-:Y:S02]  /*0470*/  MOV R5, UR20 ;  /* 0x0000001400057c02 */ /* 0x002fe40008000f00 */
[----:B0-----:R-:W-:Y:S02]  /*0480*/  IADD3 R2, P0, PT, R2, 0x20, RZ ;  /* 0x0000002002027810 */ /* 0x001fe40007f1e0ff */
[----:B------:R-:W-:Y:S02]  /*0490*/  LEA R14, R5, R14, 0x3 ;  /* 0x0000000e050e7211 */ /* 0x000fe400078e18ff */
[----:B------:R-:W-:Y:S01]  /*04a0*/  IADD3.X R3, PT, PT, RZ, R3, RZ, P0, !PT ;  /* 0x00000003ff037210 */ /* 0x000fe200007fe4ff */
[----:B--2---:R-:W-:-:S04]  /*04b0*/  FFMA R22, R21, R22, R12 ;  /* 0x0000001615167223 */ /* 0x004fc8000000000c */
[----:B---3--:R-:W-:-:S04]  /*04c0*/  FFMA R20, R19, R20, R22 ;  /* 0x0000001413147223 */ /* 0x008fc80000000016 */
[----:B----4-:R-:W-:-:S04]  /*04d0*/  FFMA R18, R17, R18, R20 ;  /* 0x0000001211127223 */ /* 0x010fc80000000014 */
[----:B-----5:R-:W-:-:S04]  /*04e0*/  FFMA R16, R15, R16, R18 ;  /* 0x000000100f107223 */ /* 0x020fc80000000012 */
[----:B------:R-:W-:-:S04]  /*04f0*/  FFMA R23, R23, R4, R16 ;  /* 0x0000000417177223 */ /* 0x000fc80000000010 */
[----:B------:R-:W-:-:S04]  /*0500*/  FFMA R24, R24, R7, R23 ;  /* 0x0000000718187223 */ /* 0x000fc80000000017 */
[----:B------:R-:W-:-:S04]  /*0510*/  FFMA R8, R25, R8, R24 ;  /* 0x0000000819087223 */ /* 0x000fc80000000018 */
[----:B------:R-:W-:Y:S01]  /*0520*/  FFMA R12, R27, R10, R8 ;  /* 0x0000000a1b0c7223 */ /* 0x000fe20000000008 */
[----:B------:R-:W-:Y:S06]  /*0530*/  BRA.U UP0, `(.L_x_1) ;  /* 0xfffffffd003c7547 */ /* 0x000fec000b83ffff */
.L_x_0:
[----:B------:R-:W-:-:S04]  /*0540*/  ULOP3.LUT UR6, UR20, 0x7, URZ, 0xc0, !UPT ;  /* 0x0000000714067892 */ /* 0x000fc8000f8ec0ff */
[----:B------:R-:W-:-:S09]  /*0550*/  UISETP.NE.AND UP0, UPT, UR6, URZ, UPT ;  /* 0x000000ff0600728c */ /* 0x000fd2000bf05270 */
[----:B------:R-:W-:Y:S05]  /*0560*/  BRA.U !UP0, `(.L_x_2) ;  /* 0x0000000508387547 */ /* 0x000fea000b800000 */
[----:B------:R-:W-:Y:S02]  /*0570*/  UISETP.GE.U32.AND UP0, UPT, UR6, 0x4, UPT ;  /* 0x000000040600788c */ /* 0x000fe4000bf06070 */
[----:B------:R-:W-:-:S04]  /*0580*/  ULOP3.LUT UR5, UR20, 0x3, URZ, 0xc0, !UPT ;  /* 0x0000000314057892 */ /* 0x000fc8000f8ec0ff */
[----:B------:R-:W-:-:S03]  /*0590*/  UISETP.NE.AND UP1, UPT, UR5, URZ, UPT ;  /* 0x000000ff0500728c */ /* 0x000fc6000bf25270 */
[----:B------:R-:W-:Y:S08]  /*05a0*/  BRA.U !UP0, `(.L_x_3) ;  /* 0x00000001087c7547 */ /* 0x000ff0000b800000 */
[----:B------:R-:W1:Y:S01]  /*05b0*/  LDC.64 R6, c[0x0][0x388] ;  /* 0x0000e200ff067b82 */ /* 0x000e620000000a00 */
[----:B------:R-:W2:Y:S01]  /*05c0*/  LDCU.64 UR6, c[0x0][0x380] ;  /* 0x00007000ff0677ac */ /* 0x000ea20008000a00 */
[----:B------:R-:W-:Y:S01]  /*05d0*/  IMAD.U32 R9, RZ, RZ, UR4 ;  /* 0x00000004ff097e24 */ /* 0x000fe2000f8e00ff */
[C---:B------:R-:W-:Y:S02]  /*05e0*/  IADD3 R3, PT, PT, R13.reuse, UR4, RZ ;  /* 0x000000040d037c10 */ /* 0x040fe4000fffe0ff */
[----:B------:R-:W-:Y:S01]  /*05f0*/  IADD3 R10, P0, PT, R13, UR4, RZ ;  /* 0x000000040d0a7c10 */ /* 0x000fe2000ff1e0ff */
[----:B------:R-:W-:Y:S01]  /*0600*/  IMAD R9, R9, UR20, R0 ;  /* 0x0000001409097c24 */ /* 0x000fe2000f8e0200 */
[----:B------:R-:W-:Y:S01]  /*0610*/  MOV R11, UR20 ;  /* 0x00000014000b7c02 */ /* 0x000fe20008000f00 */
[----:B------:R-:W3:Y:S01]  /*0620*/  LDC.64 R4, c[0x0][0x380] ;  /* 0x0000e000ff047b82 */ /* 0x000ee20000000a00 */
[----:B------:R-:W-:Y:S01]  /*0630*/  MOV R15, UR20 ;  /* 0x00000014000f7c02 */ /* 0x000fe20008000f00 */
[----:B-1----:R-:W-:Y:S01]  /*0640*/  IMAD.WIDE R6, R9, 0x4, R6 ;  /* 0x0000000409067825 */ /* 0x002fe200078e0206 */
[----:B------:R-:W-:-:S05]  /*0650*/  MOV R9, UR20 ;  /* 0x0000001400097c02 */ /* 0x000fca0008000f00 */
[----:B------:R-:W-:Y:S02]  /*0660*/  IMAD.WIDE R8, R9, 0x4, R6 ;  /* 0x0000000409087825 */ /* 0x000fe400078e0206 */
[----:B0-----:R-:W4:Y:S02]  /*0670*/  LDG.E R6, desc[UR18][R6.64] ;  /* 0x0000001206067981 */ /* 0x001f24000c1e1900 */
[----:B---3--:R-:W-:Y:S01]  /*0680*/  IMAD.WIDE.U32 R4, R3, 0x4, R4 ;  /* 0x0000000403047825 */ /* 0x008fe200078e0004 */
[----:B------:R-:W-:Y:S01]  /*0690*/  IADD3.X R3, PT, PT, RZ, RZ, RZ, P0, !PT ;  /* 0x000000ffff037210 */ /* 0x000fe200007fe4ff */
[----:B------:R-:W3:Y:S01]  /*06a0*/  LDG.E R17, desc[UR18][R8.64] ;  /* 0x0000001208117981 */ /* 0x000ee2000c1e1900 */
[----:B--2---:R-:W-:-:S03]  /*06b0*/  LEA R2, P0, R10, UR6, 0x2 ;  /* 0x000000060a027c11 */ /* 0x004fc6000f8010ff */
[----:B------:R-:W4:Y:S01]  /*06c0*/  LDG.E R5, desc[UR18][R4.64] ;  /* 0x0000001204057981 */ /* 0x000f22000c1e1900 */
[----:B------:R-:W-:Y:S01]  /*06d0*/  LEA.HI.X R3, R10, UR7, R3, 0x2, P0 ;  /* 0x000000070a037c11 */ /* 0x000fe200080f1403 */
[----:B------:R-:W-:-:S04]  /*06e0*/  IMAD.WIDE R10, R11, 0x4, R8 ;  /* 0x000000040b0a7825 */ /* 0x000fc800078e0208 */
[----:B------:R-:W3:Y:S01]  /*06f0*/  LDG.E R16, desc[UR18][R2.64+0x4] ;  /* 0x0000041202107981 */ /* 0x000ee2000c1e1900 */
[----:B------:R-:W-:-:S03]  /*0700*/  IMAD.WIDE R14, R15, 0x4, R10 ;  /* 0x000000040f0e7825 */ /* 0x000fc600078e020a */
[----:B------:R-:W2:Y:S04]  /*0710*/  LDG.E R19, desc[UR18][R10.64] ;  /* 0x000000120a137981 */ /* 0x000ea8000c1e1900 */
[----:B------:R-:W2:Y:S04]  /*0720*/  LDG.E R18, desc[UR18][R2.64+0x8] ;  /* 0x0000081202127981 */ /* 0x000ea8000c1e1900 */
[----:B------:R-:W5:Y:S04]  /*0730*/  LDG.E R20, desc[UR18][R2.64+0xc] ;  /* 0x00000c1202147981 */ /* 0x000f68000c1e1900 */
[----:B------:R-:W5:Y:S01]  /*0740*/  LDG.E R14, desc[UR18][R14.64] ;  /* 0x000000120e0e7981 */ /* 0x000f62000c1e1900 */
[----:B------:R-:W-:Y:S01]  /*0750*/  UIADD3 UR4, UPT, UPT, UR4, 0x4, URZ ;  /* 0x0000000404047890 */ /* 0x000fe2000fffe0ff */
[----:B----4-:R-:W-:-:S04]  /*0760*/  FFMA R5, R5, R6, R12 ;  /* 0x0000000605057223 */ /* 0x010fc8000000000c */
[----:B---3--:R-:W-:-:S04]  /*0770*/  FFMA R5, R16, R17, R5 ;  /* 0x0000001110057223 */ /* 0x008fc80000000005 */
[----:B--2---:R-:W-:-:S04]  /*0780*/  FFMA R5, R18, R19, R5 ;  /* 0x0000001312057223 */ /* 0x004fc80000000005 */
[----:B-----5:R-:W-:-:S07]  /*0790*/  FFMA R12, R20, R14, R5 ;  /* 0x0000000e140c7223 */ /* 0x020fce0000000005 */
.L_x_3:
[----:B------:R-:W-:Y:S05]  /*07a0*/  BRA.U !UP1, `(.L_x_2) ;  /* 0x0000000109a87547 */ /* 0x000fea000b800000 */
[----:B------:R-:W-:Y:S01]  /*07b0*/  UISETP.NE.AND UP0, UPT, UR5, 0x1, UPT ;  /* 0x000000010500788c */ /* 0x000fe2000bf05270 */
[----:B------:R-:W-:Y:S01]  /*07c0*/  MOV R7, UR4 ;  /* 0x0000000400077c02 */ /* 0x000fe20008000f00 */
[----:B------:R-:W-:Y:S02]  /*07d0*/  ULOP3.LUT UR5, UR20, 0x1, URZ, 0xc0, !UPT ;  /* 0x0000000114057892 */ /* 0x000fe4000f8ec0ff */
[----:B------:R-:W-:Y:S02]  /*07e0*/  MOV R15, UR20 ;  /* 0x00000014000f7c02 */ /* 0x000fe40008000f00 */
[----:B------:R-:W-:Y:S01]  /*07f0*/  UISETP.NE.U32.AND UP1, UPT, UR5, 0x1, UPT ;  /* 0x000000010500788c */ /* 0x000fe2000bf25070 */
[----:B------:R-:W-:-:S04]  /*0800*/  PLOP3.LUT P1, PT, PT, PT, UP0, 0x80, 0x8 ;  /* 0x000000000008781c */ /* 0x000fc80003f2f008 */
[----:B------:R-:W1:Y:S01]  /*0810*/  @UP0 LDCU.128 UR8, c[0x0][0x380] ;  /* 0x00007000ff0807ac */ /* 0x000e620008000c00 */
[----:B------:R-:W-:Y:S01]  /*0820*/  PLOP3.LUT P0, PT, PT, PT, UP1, 0x80, 0x8 ;  /* 0x000000000008781c */ /* 0x000fe20003f0f018 */
[----:B------:R-:W2:Y:S04]  /*0830*/  @UP0 LDCU.64 UR6, c[0x0][0x380] ;  /* 0x00007000ff0607ac */ /* 0x000ea80008000a00 */
[----:B------:R-:W3:Y:S03]  /*0840*/  @!UP1 LDCU.128 UR12, c[0x0][0x380] ;  /* 0x00007000ff0c97ac */ /* 0x000ee60008000c00 */
[C---:B------:R-:W-:Y:S02]  /*0850*/  @P1 IADD3 R3, PT, PT, R13.reuse, UR4, RZ ;  /* 0x000000040d031c10 */ /* 0x040fe4000fffe0ff */
[----:B------:R-:W-:Y:S01]  /*0860*/  @P1 IADD3 R6, P2, PT, R13, UR4, RZ ;  /* 0x000000040d061c10 */ /* 0x000fe2000ff5e0ff */
[----:B------:R-:W-:Y:S01]  /*0870*/  @UP0 UIADD3 UR4, UPT, UPT, UR4, 0x2, URZ ;  /* 0x0000000204040890 */ /* 0x000fe2000fffe0ff */
[----:B-1----:R-:W-:Y:S01]  /*0880*/  MOV R11, UR9 ;  /* 0x00000009000b7c02 */ /* 0x002fe20008000f00 */
[----:B------:R-:W-:Y:S01]  /*0890*/  IMAD.U32 R10, RZ, RZ, UR8 ;  /* 0x00000008ff0a7e24 */ /* 0x000fe2000f8e00ff */
[----:B------:R-:W-:-:S02]  /*08a0*/  MOV R4, UR10 ;  /* 0x0000000a00047c02 */ /* 0x000fc40008000f00 */
[----:B------:R-:W-:Y:S01]  /*08b0*/  MOV R5, UR11 ;  /* 0x0000000b00057c02 */ /* 0x000fe20008000f00 */
[----:B------:R-:W-:-:S04]  /*08c0*/  @P1 IMAD.WIDE.U32 R10, R3, 0x4, R10 ;  /* 0x00000004030a1825 */ /* 0x000fc800078e000a */
[----:B------:R-:W-:Y:S01]  /*08d0*/  @P1 IMAD R3, R7, UR20, R0 ;  /* 0x0000001407031c24 */ /* 0x000fe2000f8e0200 */
[----:B------:R-:W-:Y:S01]  /*08e0*/  @P1 IADD3.X R7, PT, PT, RZ, RZ, RZ, P2, !PT ;  /* 0x000000ffff071210 */ /* 0x000fe200017fe4ff */
[----:B------:R-:W-:Y:S01]  /*08f0*/  IMAD.U32 R19, RZ, RZ, UR4 ;  /* 0x00000004ff137e24 */ /* 0x000fe2000f8e00ff */
[C---:B--2---:R-:W-:Y:S01]  /*0900*/  @P1 LEA R2, P2, R6.reuse, UR6, 0x2 ;  /* 0x0000000606021c11 */ /* 0x044fe2000f8410ff */
[----:B------:R-:W-:Y:S01]  /*0910*/  @P1 IMAD.WIDE R4, R3, 0x4, R4 ;  /* 0x0000000403041825 */ /* 0x000fe200078e0204 */
[----:B------:R-:W-:Y:S01]  /*0920*/  @!P0 IADD3 R17, PT, PT, R13, UR4, RZ ;  /* 0x000000040d118c10 */ /* 0x000fe2000fffe0ff */
[----:B0-----:R-:W2:Y:S01]  /*0930*/  @P1 LDG.E R11, desc[UR18][R10.64] ;  /* 0x000000120a0b1981 */ /* 0x001ea2000c1e1900 */
[----:B------:R-:W-:Y:S01]  /*0940*/  @P1 LEA.HI.X R3, R6, UR7, R7, 0x2, P2 ;  /* 0x0000000706031c11 */ /* 0x000fe200090f1407 */
[----:B------:R-:W-:Y:S01]  /*0950*/  @!P0 IMAD R19, R19, UR20, R0 ;  /* 0x0000001413138c24 */ /* 0x000fe2000f8e0200 */
[----:B---3--:R-:W-:Y:S01]  /*0960*/  MOV R6, UR12 ;  /* 0x0000000c00067c02 */ /* 0x008fe20008000f00 */
[----:B------:R-:W-:Y:S01]  /*0970*/  @P1 IMAD.WIDE R14, R15, 0x4, R4 ;  /* 0x000000040f0e1825 */ /* 0x000fe200078e0204 */
[----:B------:R-:W-:Y:S01]  /*0980*/  MOV R7, UR13 ;  /* 0x0000000d00077c02 */ /* 0x000fe20008000f00 */
[----:B------:R-:W2:Y:S01]  /*0990*/  @P1 LDG.E R4, desc[UR18][R4.64] ;  /* 0x0000001204041981 */ /* 0x000ea2000c1e1900 */
[----:B------:R-:W-:-:S02]  /*09a0*/  MOV R8, UR14 ;  /* 0x0000000e00087c02 */ /* 0x000fc40008000f00 */
[----:B------:R-:W-:Y:S01]  /*09b0*/  MOV R9, UR15 ;  /* 0x0000000f00097c02 */ /* 0x000fe20008000f00 */
[----:B------:R-:W-:Y:S01]  /*09c0*/  @!P0 IMAD.WIDE.U32 R6, R17, 0x4, R6 ;  /* 0x0000000411068825 */ /* 0x000fe200078e0006 */
[----:B------:R-:W3:Y:S03]  /*09d0*/  @P1 LDG.E R14, desc[UR18][R14.64] ;  /* 0x000000120e0e1981 */ /* 0x000ee6000c1e1900 */
[----:B------:R-:W-:Y:S01]  /*09e0*/  @!P0 IMAD.WIDE R8, R19, 0x4, R8 ;  /* 0x0000000413088825 */ /* 0x000fe200078e0208 */
[----:B------:R-:W3:Y:S04]  /*09f0*/  @P1 LDG.E R2, desc[UR18][R2.64+0x4] ;  /* 0x0000041202021981 */ /* 0x000ee8000c1e1900 */
[----:B------:R-:W4:Y:S04]  /*0a00*/  @!P0 LDG.E R7, desc[UR18][R6.64] ;  /* 0x0000001206078981 */ /* 0x000f28000c1e1900 */
[----:B------:R-:W4:Y:S01]  /*0a10*/  @!P0 LDG.E R8, desc[UR18][R8.64] ;  /* 0x0000001208088981 */ /* 0x000f22000c1e1900 */
[----:B--2---:R-:W-:-:S04]  /*0a20*/  @P1 FFMA R11, R11, R4, R12 ;  /* 0x000000040b0b1223 */ /* 0x004fc8000000000c */
[----:B---3--:R-:W-:-:S04]  /*0a30*/  @P1 FFMA R12, R2, R14, R11 ;  /* 0x0000000e020c1223 */ /* 0x008fc8000000000b */
[----:B----4-:R-:W-:-:S07]  /*0a40*/  @!P0 FFMA R12, R7, R8, R12 ;  /* 0x00000008070c8223 */ /* 0x010fce000000000c */
.L_x_2:
[----:B------:R-:W1:Y:S01]  /*0a50*/  LDC.64 R2, c[0x0][0x390] ;  /* 0x0000e400ff027b82 */ /* 0x000e620000000a00 */
[----:B------:R-:W-:-:S05]  /*0a60*/  IADD3 R13, PT, PT, R0, R13, RZ ;  /* 0x0000000d000d7210 */ /* 0x000fca0007ffe0ff */
[----:B-1----:R-:W-:-:S05]  /*0a70*/  IMAD.WIDE R2, R13, 0x4, R2 ;  /* 0x000000040d027825 */ /* 0x002fca00078e0202 */
[----:B0-----:R-:W-:Y:S01]  /*0a80*/  STG.E desc[UR18][R2.64], R12 ;  /* 0x0000000c02007986 */ /* 0x001fe2000c101912 */
[----:B------:R-:W-:Y:S05]  /*0a90*/  EXIT ;  /* 0x000000000000794d */ /* 0x000fea0003800000 */
.L_x_4:
[----:B------:R-:W-:-:S00]  /*0aa0*/  BRA `(.L_x_4) ;  /* 0xfffffffc00fc7947 */ /* 0x000fc0000383ffff */
[----:B------:R-:W-:-:S00]  /*0ab0*/  NOP ;  /* 0x0000000000007918 */ /* 0x000fc00000000000 */
        /* <DEDUP_REMOVED lines=12> */
.L_x_5:


//--------------------- .nv.shared.reserved.0     --------------------------
	.section	.nv.shared.reserved.0,"aw",@nobits
	.weak		__nv_reservedSMEM_offset_0_alias
	.size		__nv_reservedSMEM_offset_0_alias, 0, 64
	.other		__nv_reservedSMEM_offset_0_alias,@"STO_CUDA_RESERVED_SHARED STV_DEFAULT"
__nv_reservedSMEM_offset_0_alias:
	.zero		0
	.zero		64


//--------------------- .nv.constant0._Z16matrixMul_kernelPfS_S_i --------------------------
	.section	.nv.constant0._Z16matrixMul_kernelPfS_S_i,"a",@progbits
	.sectionflags	@""
	.align	4
.nv.constant0._Z16matrixMul_kernelPfS_S_i:
	.zero		924


//--------------------- SYMBOLS --------------------------

	.type		.nv.reservedSmem.offset0,@object
	.size		.nv.reservedSmem.offset0,0x4
